//
// Generated by NVIDIA NVVM Compiler
//
// Compiler Build ID: CL-36424714
// Cuda compilation tools, release 13.0, V13.0.88
// Based on NVVM 20.0.0
//

.version 9.0
.target sm_100
.address_size 64

	// .globl	_Z8f_addmatPfS_S_ii

.visible .entry _Z8f_addmatPfS_S_ii(
	.param .u64 .ptr .align 1 _Z8f_addmatPfS_S_ii_param_0,
	.param .u64 .ptr .align 1 _Z8f_addmatPfS_S_ii_param_1,
	.param .u64 .ptr .align 1 _Z8f_addmatPfS_S_ii_param_2,
	.param .u32 _Z8f_addmatPfS_S_ii_param_3,
	.param .u32 _Z8f_addmatPfS_S_ii_param_4
)
{
	.reg .pred 	%p<2>;
	.reg .b32 	%r<11>;
	.reg .b32 	%f<4>;
	.reg .b64 	%rd<11>;

	ld.param.u64 	%rd1, [_Z8f_addmatPfS_S_ii_param_0];
	ld.param.u64 	%rd2, [_Z8f_addmatPfS_S_ii_param_1];
	ld.param.u64 	%rd3, [_Z8f_addmatPfS_S_ii_param_2];
	ld.param.u32 	%r2, [_Z8f_addmatPfS_S_ii_param_3];
	ld.param.u32 	%r3, [_Z8f_addmatPfS_S_ii_param_4];
	mov.u32 	%r4, %tid.x;
	mov.u32 	%r5, %ntid.y;
	mov.u32 	%r6, %ctaid.x;
	mov.u32 	%r7, %ntid.x;
	mov.u32 	%r8, %tid.y;
	mad.lo.s32 	%r9, %r6, %r7, %r4;
	mad.lo.s32 	%r1, %r9, %r5, %r8;
	mul.lo.s32 	%r10, %r3, %r2;
	setp.ge.s32 	%p1, %r1, %r10;
	@%p1 bra 	$L__BB0_2;
	cvta.to.global.u64 	%rd4, %rd1;
	cvta.to.global.u64 	%rd5, %rd2;
	cvta.to.global.u64 	%rd6, %rd3;
	mul.wide.s32 	%rd7, %r1, 4;
	add.s64 	%rd8, %rd4, %rd7;
	ld.global.f32 	%f1, [%rd8];
	add.s64 	%rd9, %rd5, %rd7;
	ld.global.f32 	%f2, [%rd9];
	add.f32 	%f3, %f1, %f2;
	add.s64 	%rd10, %rd6, %rd7;
	st.global.f32 	[%rd10], %f3;
$L__BB0_2:
	ret;

}


// ===== COMPILED SASS (sm_100) =====

	.target	sm_100

	.elftype	@"ET_EXEC"


//--------------------- .note.nv.tkinfo           --------------------------
	.section	.note.nv.tkinfo,"",@"SHT_NOTE"
	.sectionflags	@"SHF_NOTE_NV_TKINFO"
	.tkinfo
        /*0018*/ 	.word	0x00000002
        /*0030*/ 	.string	""
        /*0030*/ 	.string	"ptxas"
        /*0030*/ 	.string	"Cuda compilation tools, release 13.0, V13.0.88"
        /*0030*/ 	.string	"Build cuda_13.0.r13.0/compiler.36424714_0"
        /*0030*/ 	.string	"-arch sm_100 -m 64 "



//--------------------- .note.nv.cuinfo           --------------------------
	.section	.note.nv.cuinfo,"",@"SHT_NOTE"
	.sectionflags	@"SHF_NOTE_NV_CUINFO"
        /*0018*/ 	.short	0x0002
        /*001a*/ 	.short	0x0064
        /*001c*/ 	.short	0x0082
	.zero		2


//--------------------- .nv.info                  --------------------------
	.section	.nv.info,"",@"SHT_CUDA_INFO"
	.align	4


	//----- nvinfo : EIATTR_REGCOUNT
	.align		4
        /*0000*/ 	.byte	0x04, 0x2f
        /*0002*/ 	.short	(.L_1 - .L_0)
	.align		4
.L_0:
        /*0004*/ 	.word	index@(_Z8f_addmatPfS_S_ii)
        /*0008*/ 	.word	0x0000000c


	//----- nvinfo : EIATTR_FRAME_SIZE
	.align		4
.L_1:
        /*000c*/ 	.byte	0x04, 0x11
        /*000e*/ 	.short	(.L_3 - .L_2)
	.align		4
.L_2:
        /*0010*/ 	.word	index@(_Z8f_addmatPfS_S_ii)
        /*0014*/ 	.word	0x00000000


	//----- nvinfo : EIATTR_MIN_STACK_SIZE
	.align		4
.L_3:
        /*0018*/ 	.byte	0x04, 0x12
        /*001a*/ 	.short	(.L_5 - .L_4)
	.align		4
.L_4:
        /*001c*/ 	.word	index@(_Z8f_addmatPfS_S_ii)
        /*0020*/ 	.word	0x00000000
.L_5:


//--------------------- .nv.compat                --------------------------
	.section	.nv.compat,"",@"SHT_CUDA_COMPAT_INFO"
	.align	4
        /*0000*/ 	.byte	0x02, 0x09, 0x00, 0x00, 0x02, 0x02, 0x01, 0x00, 0x02, 0x05, 0x05, 0x00, 0x03, 0x07, 0x01, 0x01
        /*0010*/ 	.byte	0x02, 0x03, 0x00, 0x00, 0x02, 0x06, 0x01, 0x00, 0x04, 0x0b, 0x08, 0x00, 0x09, 0x00, 0x00, 0x00
        /*0020*/ 	.byte	0x00, 0x00, 0x00, 0x00


//--------------------- .nv.info._Z8f_addmatPfS_S_ii --------------------------
	.section	.nv.info._Z8f_addmatPfS_S_ii,"",@"SHT_CUDA_INFO"
	.sectionflags	@""
	.align	4


	//----- nvinfo : EIATTR_CUDA_API_VERSION
	.align		4
        /*0000*/ 	.byte	0x04, 0x37
        /*0002*/ 	.short	(.L_7 - .L_6)
.L_6:
        /*0004*/ 	.word	0x00000082


	//----- nvinfo : EIATTR_KPARAM_INFO
	.align		4
.L_7:
        /*0008*/ 	.byte	0x04, 0x17
        /*000a*/ 	.short	(.L_9 - .L_8)
.L_8:
        /*000c*/ 	.word	0x00000000
        /*0010*/ 	.short	0x0004
        /*0012*/ 	.short	0x001c
        /*0014*/ 	.byte	0x00, 0xf0, 0x11, 0x00


	//----- nvinfo : EIATTR_KPARAM_INFO
	.align		4
.L_9:
        /*0018*/ 	.byte	0x04, 0x17
        /*001a*/ 	.short	(.L_11 - .L_10)
.L_10:
        /*001c*/ 	.word	0x00000000
        /*0020*/ 	.short	0x0003
        /*0022*/ 	.short	0x0018
        /*0024*/ 	.byte	0x00, 0xf0, 0x11, 0x00


	//----- nvinfo : EIATTR_KPARAM_INFO
	.align		4
.L_11:
        /*0028*/ 	.byte	0x04, 0x17
        /*002a*/ 	.short	(.L_13 - .L_12)
.L_12:
        /*002c*/ 	.word	0x00000000
        /*0030*/ 	.short	0x0002
        /*0032*/ 	.short	0x0010
        /*0034*/ 	.byte	0x00, 0xf5, 0x21, 0x00


	//----- nvinfo : EIATTR_KPARAM_INFO
	.align		4
.L_13:
        /*0038*/ 	.byte	0x04, 0x17
        /*003a*/ 	.short	(.L_15 - .L_14)
.L_14:
        /*003c*/ 	.word	0x00000000
        /*0040*/ 	.short	0x0001
        /*0042*/ 	.short	0x0008
        /*0044*/ 	.byte	0x00, 0xf5, 0x21, 0x00


	//----- nvinfo : EIATTR_KPARAM_INFO
	.align		4
.L_15:
        /*0048*/ 	.byte	0x04, 0x17
        /*004a*/ 	.short	(.L_17 - .L_16)
.L_16:
        /*004c*/ 	.word	0x00000000
        /*0050*/ 	.short	0x0000
        /*0052*/ 	.short	0x0000
        /*0054*/ 	.byte	0x00, 0xf5, 0x21, 0x00


	//----- nvinfo : EIATTR_SPARSE_MMA_MASK
	.align		4
.L_17:
        /*0058*/ 	.byte	0x03, 0x50
        /*005a*/ 	.short	0x0000


	//----- nvinfo : EIATTR_MAXREG_COUNT
	.align		4
        /*005c*/ 	.byte	0x03, 0x1b
        /*005e*/ 	.short	0x00ff


	//----- nvinfo : EIATTR_MERCURY_ISA_VERSION
	.align		4
        /*0060*/ 	.byte	0x03, 0x5f
        /*0062*/ 	.short	0x0101


	//----- nvinfo : EIATTR_VRC_CTA_INIT_COUNT
	.align		4
        /*0064*/ 	.byte	0x02, 0x4a
	.zero		1
	.zero		1


	//----- nvinfo : EIATTR_EXIT_INSTR_OFFSETS
	.align		4
        /*0068*/ 	.byte	0x04, 0x1c
        /*006a*/ 	.short	(.L_19 - .L_18)


	//   ....[0]....
.L_18:
        /*006c*/ 	.word	0x000000b0


	//   ....[1]....
        /*0070*/ 	.word	0x00000170


	//----- nvinfo : EIATTR_CBANK_PARAM_SIZE
	.align		4
.L_19:
        /*0074*/ 	.byte	0x03, 0x19
        /*0076*/ 	.short	0x0020


	//----- nvinfo : EIATTR_PARAM_CBANK
	.align		4
        /*0078*/ 	.byte	0x04, 0x0a
        /*007a*/ 	.short	(.L_21 - .L_20)
	.align		4
.L_20:
        /*007c*/ 	.word	index@(.nv.constant0._Z8f_addmatPfS_S_ii)
        /*0080*/ 	.short	0x0380
        /*0082*/ 	.short	0x0020


	//----- nvinfo : EIATTR_SW_WAR
	.align		4
.L_21:
        /*0084*/ 	.byte	0x04, 0x36
        /*0086*/ 	.short	(.L_23 - .L_22)
.L_22:
        /*0088*/ 	.word	0x00000008
.L_23:


//--------------------- .nv.callgraph             --------------------------
	.section	.nv.callgraph,"",@"SHT_CUDA_CALLGRAPH"
	.align	4
	.sectionentsize	8
	.align		4
        /*0000*/ 	.word	0x00000000
	.align		4
        /*0004*/ 	.word	0xffffffff
	.align		4
        /*0008*/ 	.word	0x00000000
	.align		4
        /*000c*/ 	.word	0xfffffffe
	.align		4
        /*0010*/ 	.word	0x00000000
	.align		4
        /*0014*/ 	.word	0xfffffffd
	.align		4
        /*0018*/ 	.word	0x00000000
	.align		4
        /*001c*/ 	.word	0xfffffffc


//--------------------- .text._Z8f_addmatPfS_S_ii --------------------------
	.section	.text._Z8f_addmatPfS_S_ii,"ax",@progbits
	.align	128
        .global         _Z8f_addmatPfS_S_ii
        .type           _Z8f_addmatPfS_S_ii,@function
        .size           _Z8f_addmatPfS_S_ii,(.L_x_1 - _Z8f_addmatPfS_S_ii)
        .other          _Z8f_addmatPfS_S_ii,@"STO_CUDA_ENTRY STV_DEFAULT"
_Z8f_addmatPfS_S_ii:
.text._Z8f_addmatPfS_S_ii:
[----:B------:R-:W-:Y:S01]  /*0000*/  LDC R1, c[0x0][0x37c] ;  /* 0x0000df00ff017b82 */ /* 0x000fe20000000800 */
[----:B------:R-:W0:Y:S01]  /*0010*/  S2R R0, SR_TID.X ;  /* 0x0000000000007919 */ /* 0x000e220000002100 */
[----:B------:R-:W1:Y:S06]  /*0020*/  LDCU UR6, c[0x0][0x364] ;  /* 0x00006c80ff0677ac */ /* 0x000e6c0008000800 */
[----:B------:R-:W0:Y:S01]  /*0030*/  S2UR UR7, SR_CTAID.X ;  /* 0x00000000000779c3 */ /* 0x000e220000002500 */
[----:B------:R-:W1:Y:S01]  /*0040*/  S2R R9, SR_TID.Y ;  /* 0x0000000000097919 */ /* 0x000e620000002200 */
[----:B------:R-:W2:Y:S06]  /*0050*/  LDCU.64 UR4, c[0x0][0x398] ;  /* 0x00007300ff0477ac */ /* 0x000eac0008000a00 */
[----:B------:R-:W0:Y:S01]  /*0060*/  LDC R3, c[0x0][0x360] ;  /* 0x0000d800ff037b82 */ /* 0x000e220000000800 */
[----:B--2---:R-:W-:Y:S01]  /*0070*/  UIMAD UR4, UR5, UR4, URZ ;  /* 0x00000004050472a4 */ /* 0x004fe2000f8e02ff */
[----:B0-----:R-:W-:-:S04]  /*0080*/  IMAD R0, R3, UR7, R0 ;  /* 0x0000000703007c24 */ /* 0x001fc8000f8e0200 */
[----:B-1----:R-:W-:-:S05]  /*0090*/  IMAD R9, R0, UR6, R9 ;  /* 0x0000000600097c24 */ /* 0x002fca000f8e0209 */
[----:B------:R-:W-:-:S13]  /*00a0*/  ISETP.GE.AND P0, PT, R9, UR4, PT ;  /* 0x0000000409007c0c */ /* 0x000fda000bf06270 */
[----:B------:R-:W-:Y:S05]  /*00b0*/  @P0 EXIT ;  /* 0x000000000000094d */ /* 0x000fea0003800000 */
[----:B------:R-:W0:Y:S01]  /*00c0*/  LDC.64 R2, c[0x0][0x380] ;  /* 0x0000e000ff027b82 */ /* 0x000e220000000a00 */
[----:B------:R-:W1:Y:S07]  /*00d0*/  LDCU.64 UR4, c[0x0][0x358] ;  /* 0x00006b00ff0477ac */ /* 0x000e6e0008000a00 */
[----:B------:R-:W2:Y:S08]  /*00e0*/  LDC.64 R4, c[0x0][0x388] ;  /* 0x0000e200ff047b82 */ /* 0x000eb00000000a00 */
[----:B------:R-:W3:Y:S01]  /*00f0*/  LDC.64 R6, c[0x0][0x390] ;  /* 0x0000e400ff067b82 */ /* 0x000ee20000000a00 */
[----:B0-----:R-:W-:-:S06]  /*0100*/  IMAD.WIDE R2, R9, 0x4, R2 ;  /* 0x0000000409027825 */ /* 0x001fcc00078e0202 */
[----:B-1----:R-:W4:Y:S01]  /*0110*/  LDG.E R2, desc[UR4][R2.64] ;  /* 0x0000000402027981 */ /* 0x002f22000c1e1900 */
[----:B--2---:R-:W-:-:S06]  /*0120*/  IMAD.WIDE R4, R9, 0x4, R4 ;  /* 0x0000000409047825 */ /* 0x004fcc00078e0204 */
[----:B------:R-:W4:Y:S01]  /*0130*/  LDG.E R5, desc[UR4][R4.64] ;  /* 0x0000000404057981 */ /* 0x000f22000c1e1900 */
[----:B---3--:R-:W-:-:S04]  /*0140*/  IMAD.WIDE R6, R9, 0x4, R6 ;  /* 0x0000000409067825 */ /* 0x008fc800078e0206 */
[----:B----4-:R-:W-:-:S05]  /*0150*/  FADD R9, R2, R5 ;  /* 0x0000000502097221 */ /* 0x010fca0000000000 */
[----:B------:R-:W-:Y:S01]  /*0160*/  STG.E desc[UR4][R6.64], R9 ;  /* 0x0000000906007986 */ /* 0x000fe2000c101904 */
[----:B------:R-:W-:Y:S05]  /*0170*/  EXIT ;  /* 0x000000000000794d */ /* 0x000fea0003800000 */
.L_x_0:
[----:B------:R-:W-:-:S00]  /*0180*/  BRA `(.L_x_0) ;  /* 0xfffffffc00fc7947 */ /* 0x000fc0000383ffff */
[----:B------:R-:W-:-:S00]  /*0190*/  NOP ;  /* 0x0000000000007918 */ /* 0x000fc00000000000 */
        /* <DEDUP_REMOVED lines=14> */
.L_x_1:


//--------------------- .nv.shared.reserved.0     --------------------------
	.section	.nv.shared.reserved.0,"aw",@nobits
	.weak		__nv_reservedSMEM_offset_0_alias
	.size		__nv_reservedSMEM_offset_0_alias, 0, 64
	.other		__nv_reservedSMEM_offset_0_alias,@"STO_CUDA_RESERVED_SHARED STV_DEFAULT"
__nv_reservedSMEM_offset_0_alias:
	.zero		0
	.zero		64


//--------------------- .nv.constant0._Z8f_addmatPfS_S_ii --------------------------
	.section	.nv.constant0._Z8f_addmatPfS_S_ii,"a",@progbits
	.sectionflags	@""
	.align	4
.nv.constant0._Z8f_addmatPfS_S_ii:
	.zero		928


//--------------------- SYMBOLS --------------------------

	.type		.nv.reservedSmem.offset0,@object
	.size		.nv.reservedSmem.offset0,0x4
